//
// Generated by NVIDIA NVVM Compiler
//
// Compiler Build ID: CL-36424714
// Cuda compilation tools, release 13.0, V13.0.88
// Based on NVVM 20.0.0
//

.version 9.0
.target sm_100
.address_size 64

	// .globl	_Z10kernel_addPfS_S_

.visible .entry _Z10kernel_addPfS_S_(
	.param .u64 .ptr .align 1 _Z10kernel_addPfS_S__param_0,
	.param .u64 .ptr .align 1 _Z10kernel_addPfS_S__param_1,
	.param .u64 .ptr .align 1 _Z10kernel_addPfS_S__param_2
)
{
	.reg .pred 	%p<2>;
	.reg .b32 	%r<8>;
	.reg .b32 	%f<4>;
	.reg .b64 	%rd<11>;

	ld.param.u64 	%rd1, [_Z10kernel_addPfS_S__param_0];
	ld.param.u64 	%rd2, [_Z10kernel_addPfS_S__param_1];
	ld.param.u64 	%rd3, [_Z10kernel_addPfS_S__param_2];
	mov.u32 	%r2, %ntid.x;
	mov.u32 	%r3, %ctaid.x;
	mov.u32 	%r4, %ctaid.y;
	mov.u32 	%r5, %nctaid.x;
	mad.lo.s32 	%r6, %r4, %r5, %r3;
	mov.u32 	%r7, %tid.x;
	mad.lo.s32 	%r1, %r6, %r2, %r7;
	setp.gt.s32 	%p1, %r1, 34603007;
	@%p1 bra 	$L__BB0_2;
	cvta.to.global.u64 	%rd4, %rd1;
	cvta.to.global.u64 	%rd5, %rd2;
	cvta.to.global.u64 	%rd6, %rd3;
	mul.wide.s32 	%rd7, %r1, 4;
	add.s64 	%rd8, %rd4, %rd7;
	ld.global.f32 	%f1, [%rd8];
	add.s64 	%rd9, %rd5, %rd7;
	ld.global.f32 	%f2, [%rd9];
	add.f32 	%f3, %f1, %f2;
	add.s64 	%rd10, %rd6, %rd7;
	st.global.f32 	[%rd10], %f3;
$L__BB0_2:
	ret;

}


// ===== COMPILED SASS (sm_100) =====

	.target	sm_100

	.elftype	@"ET_EXEC"


//--------------------- .note.nv.tkinfo           --------------------------
	.section	.note.nv.tkinfo,"",@"SHT_NOTE"
	.sectionflags	@"SHF_NOTE_NV_TKINFO"
	.tkinfo
        /*0018*/ 	.word	0x00000002
        /*0030*/ 	.string	""
        /*0030*/ 	.string	"ptxas"
        /*0030*/ 	.string	"Cuda compilation tools, release 13.0, V13.0.88"
        /*0030*/ 	.string	"Build cuda_13.0.r13.0/compiler.36424714_0"
        /*0030*/ 	.string	"-arch sm_100 -m 64 "



//--------------------- .note.nv.cuinfo           --------------------------
	.section	.note.nv.cuinfo,"",@"SHT_NOTE"
	.sectionflags	@"SHF_NOTE_NV_CUINFO"
        /*0018*/ 	.short	0x0002
        /*001a*/ 	.short	0x0064
        /*001c*/ 	.short	0x0082
	.zero		2


//--------------------- .nv.info                  --------------------------
	.section	.nv.info,"",@"SHT_CUDA_INFO"
	.align	4


	//----- nvinfo : EIATTR_REGCOUNT
	.align		4
        /*0000*/ 	.byte	0x04, 0x2f
        /*0002*/ 	.short	(.L_1 - .L_0)
	.align		4
.L_0:
        /*0004*/ 	.word	index@(_Z10kernel_addPfS_S_)
        /*0008*/ 	.word	0x0000000c


	//----- nvinfo : EIATTR_FRAME_SIZE
	.align		4
.L_1:
        /*000c*/ 	.byte	0x04, 0x11
        /*000e*/ 	.short	(.L_3 - .L_2)
	.align		4
.L_2:
        /*0010*/ 	.word	index@(_Z10kernel_addPfS_S_)
        /*0014*/ 	.word	0x00000000


	//----- nvinfo : EIATTR_MIN_STACK_SIZE
	.align		4
.L_3:
        /*0018*/ 	.byte	0x04, 0x12
        /*001a*/ 	.short	(.L_5 - .L_4)
	.align		4
.L_4:
        /*001c*/ 	.word	index@(_Z10kernel_addPfS_S_)
        /*0020*/ 	.word	0x00000000
.L_5:


//--------------------- .nv.compat                --------------------------
	.section	.nv.compat,"",@"SHT_CUDA_COMPAT_INFO"
	.align	4
        /*0000*/ 	.byte	0x02, 0x09, 0x00, 0x00, 0x02, 0x02, 0x01, 0x00, 0x02, 0x05, 0x05, 0x00, 0x03, 0x07, 0x01, 0x01
        /*0010*/ 	.byte	0x02, 0x03, 0x00, 0x00, 0x02, 0x06, 0x01, 0x00, 0x04, 0x0b, 0x08, 0x00, 0x09, 0x00, 0x00, 0x00
        /*0020*/ 	.byte	0x00, 0x00, 0x00, 0x00


//--------------------- .nv.info._Z10kernel_addPfS_S_ --------------------------
	.section	.nv.info._Z10kernel_addPfS_S_,"",@"SHT_CUDA_INFO"
	.sectionflags	@""
	.align	4


	//----- nvinfo : EIATTR_CUDA_API_VERSION
	.align		4
        /*0000*/ 	.byte	0x04, 0x37
        /*0002*/ 	.short	(.L_7 - .L_6)
.L_6:
        /*0004*/ 	.word	0x00000082


	//----- nvinfo : EIATTR_KPARAM_INFO
	.align		4
.L_7:
        /*0008*/ 	.byte	0x04, 0x17
        /*000a*/ 	.short	(.L_9 - .L_8)
.L_8:
        /*000c*/ 	.word	0x00000000
        /*0010*/ 	.short	0x0002
        /*0012*/ 	.short	0x0010
        /*0014*/ 	.byte	0x00, 0xf5, 0x21, 0x00


	//----- nvinfo : EIATTR_KPARAM_INFO
	.align		4
.L_9:
        /*0018*/ 	.byte	0x04, 0x17
        /*001a*/ 	.short	(.L_11 - .L_10)
.L_10:
        /*001c*/ 	.word	0x00000000
        /*0020*/ 	.short	0x0001
        /*0022*/ 	.short	0x0008
        /*0024*/ 	.byte	0x00, 0xf5, 0x21, 0x00


	//----- nvinfo : EIATTR_KPARAM_INFO
	.align		4
.L_11:
        /*0028*/ 	.byte	0x04, 0x17
        /*002a*/ 	.short	(.L_13 - .L_12)
.L_12:
        /*002c*/ 	.word	0x00000000
        /*0030*/ 	.short	0x0000
        /*0032*/ 	.short	0x0000
        /*0034*/ 	.byte	0x00, 0xf5, 0x21, 0x00


	//----- nvinfo : EIATTR_SPARSE_MMA_MASK
	.align		4
.L_13:
        /*0038*/ 	.byte	0x03, 0x50
        /*003a*/ 	.short	0x0000


	//----- nvinfo : EIATTR_MAXREG_COUNT
	.align		4
        /*003c*/ 	.byte	0x03, 0x1b
        /*003e*/ 	.short	0x00ff


	//----- nvinfo : EIATTR_MERCURY_ISA_VERSION
	.align		4
        /*0040*/ 	.byte	0x03, 0x5f
        /*0042*/ 	.short	0x0101


	//----- nvinfo : EIATTR_VRC_CTA_INIT_COUNT
	.align		4
        /*0044*/ 	.byte	0x02, 0x4a
	.zero		1
	.zero		1


	//----- nvinfo : EIATTR_EXIT_INSTR_OFFSETS
	.align		4
        /*0048*/ 	.byte	0x04, 0x1c
        /*004a*/ 	.short	(.L_15 - .L_14)


	//   ....[0]....
.L_14:
        /*004c*/ 	.word	0x00000090


	//   ....[1]....
        /*0050*/ 	.word	0x00000150


	//----- nvinfo : EIATTR_CBANK_PARAM_SIZE
	.align		4
.L_15:
        /*0054*/ 	.byte	0x03, 0x19
        /*0056*/ 	.short	0x0018


	//----- nvinfo : EIATTR_PARAM_CBANK
	.align		4
        /*0058*/ 	.byte	0x04, 0x0a
        /*005a*/ 	.short	(.L_17 - .L_16)
	.align		4
.L_16:
        /*005c*/ 	.word	index@(.nv.constant0._Z10kernel_addPfS_S_)
        /*0060*/ 	.short	0x0380
        /*0062*/ 	.short	0x0018


	//----- nvinfo : EIATTR_SW_WAR
	.align		4
.L_17:
        /*0064*/ 	.byte	0x04, 0x36
        /*0066*/ 	.short	(.L_19 - .L_18)
.L_18:
        /*0068*/ 	.word	0x00000008
.L_19:


//--------------------- .nv.callgraph             --------------------------
	.section	.nv.callgraph,"",@"SHT_CUDA_CALLGRAPH"
	.align	4
	.sectionentsize	8
	.align		4
        /*0000*/ 	.word	0x00000000
	.align		4
        /*0004*/ 	.word	0xffffffff
	.align		4
        /*0008*/ 	.word	0x00000000
	.align		4
        /*000c*/ 	.word	0xfffffffe
	.align		4
        /*0010*/ 	.word	0x00000000
	.align		4
        /*0014*/ 	.word	0xfffffffd
	.align		4
        /*0018*/ 	.word	0x00000000
	.align		4
        /*001c*/ 	.word	0xfffffffc


//--------------------- .text._Z10kernel_addPfS_S_ --------------------------
	.section	.text._Z10kernel_addPfS_S_,"ax",@progbits
	.align	128
        .global         _Z10kernel_addPfS_S_
        .type           _Z10kernel_addPfS_S_,@function
        .size           _Z10kernel_addPfS_S_,(.L_x_1 - _Z10kernel_addPfS_S_)
        .other          _Z10kernel_addPfS_S_,@"STO_CUDA_ENTRY STV_DEFAULT"
_Z10kernel_addPfS_S_:
.text._Z10kernel_addPfS_S_:
[----:B------:R-:W-:Y:S01]  /*0000*/  LDC R1, c[0x0][0x37c] ;  /* 0x0000df00ff017b82 */ /* 0x000fe20000000800 */
[----:B------:R-:W0:Y:S01]  /*0010*/  S2R R0, SR_CTAID.Y ;  /* 0x0000000000007919 */ /* 0x000e220000002600 */
[----:B------:R-:W1:Y:S06]  /*0020*/  LDCU UR4, c[0x0][0x360] ;  /* 0x00006c00ff0477ac */ /* 0x000e6c0008000800 */
[----:B------:R-:W0:Y:S01]  /*0030*/  S2UR UR5, SR_CTAID.X ;  /* 0x00000000000579c3 */ /* 0x000e220000002500 */
[----:B------:R-:W1:Y:S07]  /*0040*/  S2R R9, SR_TID.X ;  /* 0x0000000000097919 */ /* 0x000e6e0000002100 */
[----:B------:R-:W0:Y:S02]  /*0050*/  LDC R3, c[0x0][0x370] ;  /* 0x0000dc00ff037b82 */ /* 0x000e240000000800 */
[----:B0-----:R-:W-:-:S04]  /*0060*/  IMAD R0, R0, R3, UR5 ;  /* 0x0000000500007e24 */ /* 0x001fc8000f8e0203 */
[----:B-1----:R-:W-:-:S05]  /*0070*/  IMAD R9, R0, UR4, R9 ;  /* 0x0000000400097c24 */ /* 0x002fca000f8e0209 */
[----:B------:R-:W-:-:S13]  /*0080*/  ISETP.GT.AND P0, PT, R9, 0x20fffff, PT ;  /* 0x020fffff0900780c */ /* 0x000fda0003f04270 */
[----:B------:R-:W-:Y:S05]  /*0090*/  @P0 EXIT ;  /* 0x000000000000094d */ /* 0x000fea0003800000 */
[----:B------:R-:W0:Y:S01]  /*00a0*/  LDC.64 R2, c[0x0][0x380] ;  /* 0x0000e000ff027b82 */ /* 0x000e220000000a00 */
[----:B------:R-:W1:Y:S07]  /*00b0*/  LDCU.64 UR4, c[0x0][0x358] ;  /* 0x00006b00ff0477ac */ /* 0x000e6e0008000a00 */
[----:B------:R-:W2:Y:S08]  /*00c0*/  LDC.64 R4, c[0x0][0x388] ;  /* 0x0000e200ff047b82 */ /* 0x000eb00000000a00 */
[----:B------:R-:W3:Y:S01]  /*00d0*/  LDC.64 R6, c[0x0][0x390] ;  /* 0x0000e400ff067b82 */ /* 0x000ee20000000a00 */
[----:B0-----:R-:W-:-:S06]  /*00e0*/  IMAD.WIDE R2, R9, 0x4, R2 ;  /* 0x0000000409027825 */ /* 0x001fcc00078e0202 */
[----:B-1----:R-:W4:Y:S01]  /*00f0*/  LDG.E R2, desc[UR4][R2.64] ;  /* 0x0000000402027981 */ /* 0x002f22000c1e1900 */
[----:B--2---:R-:W-:-:S06]  /*0100*/  IMAD.WIDE R4, R9, 0x4, R4 ;  /* 0x0000000409047825 */ /* 0x004fcc00078e0204 */
[----:B------:R-:W4:Y:S01]  /*0110*/  LDG.E R5, desc[UR4][R4.64] ;  /* 0x0000000404057981 */ /* 0x000f22000c1e1900 */
[----:B---3--:R-:W-:-:S04]  /*0120*/  IMAD.WIDE R6, R9, 0x4, R6 ;  /* 0x0000000409067825 */ /* 0x008fc800078e0206 */
[----:B----4-:R-:W-:-:S05]  /*0130*/  FADD R9, R2, R5 ;  /* 0x0000000502097221 */ /* 0x010fca0000000000 */
[----:B------:R-:W-:Y:S01]  /*0140*/  STG.E desc[UR4][R6.64], R9 ;  /* 0x0000000906007986 */ /* 0x000fe2000c101904 */
[----:B------:R-:W-:Y:S05]  /*0150*/  EXIT ;  /* 0x000000000000794d */ /* 0x000fea0003800000 */
.L_x_0:
[----:B------:R-:W-:-:S00]  /*0160*/  BRA `(.L_x_0) ;  /* 0xfffffffc00fc7947 */ /* 0x000fc0000383ffff */
[----:B------:R-:W-:-:S00]  /*0170*/  NOP ;  /* 0x0000000000007918 */ /* 0x000fc00000000000 */
        /* <DEDUP_REMOVED lines=8> */
.L_x_1:


//--------------------- .nv.shared.reserved.0     --------------------------
	.section	.nv.shared.reserved.0,"aw",@nobits
	.weak		__nv_reservedSMEM_offset_0_alias
	.size		__nv_reservedSMEM_offset_0_alias, 0, 64
	.other		__nv_reservedSMEM_offset_0_alias,@"STO_CUDA_RESERVED_SHARED STV_DEFAULT"
__nv_reservedSMEM_offset_0_alias:
	.zero		0
	.zero		64


//--------------------- .nv.constant0._Z10kernel_addPfS_S_ --------------------------
	.section	.nv.constant0._Z10kernel_addPfS_S_,"a",@progbits
	.sectionflags	@""
	.align	4
.nv.constant0._Z10kernel_addPfS_S_:
	.zero		920


//--------------------- SYMBOLS --------------------------

	.type		.nv.reservedSmem.offset0,@object
	.size		.nv.reservedSmem.offset0,0x4
